	.headerflags	@"EF_CUDA_TEXMODE_UNIFIED EF_CUDA_64BIT_ADDRESS EF_CUDA_ACCELERATORS EF_CUDA_SM90 EF_CUDA_VIRTUAL_SM(EF_CUDA_SM90)"
	.elftype	@"ET_EXEC"


//--------------------- .nv.info                  --------------------------
	.section	.nv.info,"",@"SHT_CUDA_INFO"
	.align	4


	//----- nvinfo : EIATTR_REGCOUNT
	.align		4
        /*0000*/ 	.byte	0x04, 0x2f
        /*0002*/ 	.short	(.L_3 - .L_2)
	.align		4
.L_2:
        /*0004*/ 	.word	index@(triton_poi_fused__native_batch_norm_legit_no_training_26)
        /*0008*/ 	.word	0x00000020


	//----- nvinfo : EIATTR_MIN_STACK_SIZE
	.align		4
.L_3:
        /*000c*/ 	.byte	0x04, 0x12
        /*000e*/ 	.short	(.L_5 - .L_4)
	.align		4
.L_4:
        /*0010*/ 	.word	index@(triton_poi_fused__native_batch_norm_legit_no_training_26)
        /*0014*/ 	.word	0x00000000


	//----- nvinfo : EIATTR_FRAME_SIZE
	.align		4
.L_5:
        /*0018*/ 	.byte	0x04, 0x11
        /*001a*/ 	.short	(.L_7 - .L_6)
	.align		4
.L_6:
        /*001c*/ 	.word	index@(triton_poi_fused__native_batch_norm_legit_no_training_26)
        /*0020*/ 	.word	0x00000000


	//----- nvinfo : EIATTR_MIN_STACK_SIZE
	.align		4
.L_7:
        /*0024*/ 	.byte	0x04, 0x12
        /*0026*/ 	.short	(.L_9 - .L_8)
	.align		4
.L_8:
        /*0028*/ 	.word	index@(triton_poi_fused__native_batch_norm_legit_no_training_26)
        /*002c*/ 	.word	0x00000000
.L_9:


//--------------------- .nv.info.triton_poi_fused__native_batch_norm_legit_no_training_26 --------------------------
	.section	.nv.info.triton_poi_fused__native_batch_norm_legit_no_training_26,"",@"SHT_CUDA_INFO"
	.sectionflags	@""
	.align	4


	//----- nvinfo : EIATTR_CUDA_API_VERSION
	.align		4
        /*0000*/ 	.byte	0x04, 0x37
        /*0002*/ 	.short	(.L_11 - .L_10)
.L_10:
        /*0004*/ 	.word	0x0000007c


	//----- nvinfo : EIATTR_KPARAM_INFO
	.align		4
.L_11:
        /*0008*/ 	.byte	0x04, 0x17
        /*000a*/ 	.short	(.L_13 - .L_12)
.L_12:
        /*000c*/ 	.word	0x00000000
        /*0010*/ 	.short	0x0007
        /*0012*/ 	.short	0x0034
        /*0014*/ 	.byte	0x00, 0xf0, 0x11, 0x00


	//----- nvinfo : EIATTR_KPARAM_INFO
	.align		4
.L_13:
        /*0018*/ 	.byte	0x04, 0x17
        /*001a*/ 	.short	(.L_15 - .L_14)
.L_14:
        /*001c*/ 	.word	0x00000000
        /*0020*/ 	.short	0x0006
        /*0022*/ 	.short	0x0030
        /*0024*/ 	.byte	0x00, 0xf0, 0x11, 0x00


	//----- nvinfo : EIATTR_KPARAM_INFO
	.align		4
.L_15:
        /*0028*/ 	.byte	0x04, 0x17
        /*002a*/ 	.short	(.L_17 - .L_16)
.L_16:
        /*002c*/ 	.word	0x00000000
        /*0030*/ 	.short	0x0005
        /*0032*/ 	.short	0x0028
        /*0034*/ 	.byte	0x00, 0xf4, 0x21, 0x00


	//----- nvinfo : EIATTR_KPARAM_INFO
	.align		4
.L_17:
        /*0038*/ 	.byte	0x04, 0x17
        /*003a*/ 	.short	(.L_19 - .L_18)
.L_18:
        /*003c*/ 	.word	0x00000000
        /*0040*/ 	.short	0x0004
        /*0042*/ 	.short	0x0020
        /*0044*/ 	.byte	0x00, 0xf4, 0x21, 0x00


	//----- nvinfo : EIATTR_KPARAM_INFO
	.align		4
.L_19:
        /*0048*/ 	.byte	0x04, 0x17
        /*004a*/ 	.short	(.L_21 - .L_20)
.L_20:
        /*004c*/ 	.word	0x00000000
        /*0050*/ 	.short	0x0003
        /*0052*/ 	.short	0x0018
        /*0054*/ 	.byte	0x00, 0xf4, 0x21, 0x00


	//----- nvinfo : EIATTR_KPARAM_INFO
	.align		4
.L_21:
        /*0058*/ 	.byte	0x04, 0x17
        /*005a*/ 	.short	(.L_23 - .L_22)
.L_22:
        /*005c*/ 	.word	0x00000000
        /*0060*/ 	.short	0x0002
        /*0062*/ 	.short	0x0010
        /*0064*/ 	.byte	0x00, 0xf4, 0x21, 0x00


	//----- nvinfo : EIATTR_KPARAM_INFO
	.align		4
.L_23:
        /*0068*/ 	.byte	0x04, 0x17
        /*006a*/ 	.short	(.L_25 - .L_24)
.L_24:
        /*006c*/ 	.word	0x00000000
        /*0070*/ 	.short	0x0001
        /*0072*/ 	.short	0x0008
        /*0074*/ 	.byte	0x00, 0xf4, 0x21, 0x00


	//----- nvinfo : EIATTR_KPARAM_INFO
	.align		4
.L_25:
        /*0078*/ 	.byte	0x04, 0x17
        /*007a*/ 	.short	(.L_27 - .L_26)
.L_26:
        /*007c*/ 	.word	0x00000000
        /*0080*/ 	.short	0x0000
        /*0082*/ 	.short	0x0000
        /*0084*/ 	.byte	0x00, 0xf4, 0x21, 0x00


	//----- nvinfo : EIATTR_SPARSE_MMA_MASK
	.align		4
.L_27:
        /*0088*/ 	.byte	0x03, 0x50
        /*008a*/ 	.short	0x0000


	//----- nvinfo : EIATTR_MAXREG_COUNT
	.align		4
        /*008c*/ 	.byte	0x03, 0x1b
        /*008e*/ 	.short	0x00ff


	//----- nvinfo : EIATTR_EXIT_INSTR_OFFSETS
	.align		4
        /*0090*/ 	.byte	0x04, 0x1c
        /*0092*/ 	.short	(.L_29 - .L_28)


	//   ....[0]....
.L_28:
        /*0094*/ 	.word	0x00000f10


	//   ....[1]....
        /*0098*/ 	.word	0x00000f60


	//----- nvinfo : EIATTR_REQNTID
	.align		4
.L_29:
        /*009c*/ 	.byte	0x04, 0x10
        /*009e*/ 	.short	(.L_31 - .L_30)
.L_30:
        /*00a0*/ 	.word	0x00000080
        /*00a4*/ 	.word	0x00000001
        /*00a8*/ 	.word	0x00000001


	//----- nvinfo : EIATTR_CBANK_PARAM_SIZE
	.align		4
.L_31:
        /*00ac*/ 	.byte	0x03, 0x19
        /*00ae*/ 	.short	0x0038


	//----- nvinfo : EIATTR_PARAM_CBANK
	.align		4
        /*00b0*/ 	.byte	0x04, 0x0a
        /*00b2*/ 	.short	(.L_33 - .L_32)
	.align		4
.L_32:
        /*00b4*/ 	.word	index@(.nv.constant0.triton_poi_fused__native_batch_norm_legit_no_training_26)
        /*00b8*/ 	.short	0x0210
        /*00ba*/ 	.short	0x0038


	//----- nvinfo : EIATTR_SW_WAR
	.align		4
.L_33:
        /*00bc*/ 	.byte	0x04, 0x36
        /*00be*/ 	.short	(.L_35 - .L_34)
.L_34:
        /*00c0*/ 	.word	0x00000008
.L_35:


//--------------------- .nv.callgraph             --------------------------
	.section	.nv.callgraph,"",@"SHT_CUDA_CALLGRAPH"
	.align	4
	.sectionentsize	8
	.align		4
        /*0000*/ 	.word	0x00000000
	.align		4
        /*0004*/ 	.word	0xffffffff
	.align		4
        /*0008*/ 	.word	0x00000000
	.align		4
        /*000c*/ 	.word	0xfffffffe
	.align		4
        /*0010*/ 	.word	0x00000000
	.align		4
        /*0014*/ 	.word	0xfffffffd
	.align		4
        /*0018*/ 	.word	0x00000000
	.align		4
        /*001c*/ 	.word	0xfffffffc


//--------------------- .nv.constant4             --------------------------
	.section	.nv.constant4,"a",@progbits
	.align	8
	.align		8
.nv.constant4:
        /*0000*/ 	.dword	_$_str
	.align		8
        /*0008*/ 	.dword	_$_str_$_2


//--------------------- .text.triton_poi_fused__native_batch_norm_legit_no_training_26 --------------------------
	.section	.text.triton_poi_fused__native_batch_norm_legit_no_training_26,"ax",@progbits
	.sectionflags	@"SHF_BARRIERS=1"
	.align	128
        .global         triton_poi_fused__native_batch_norm_legit_no_training_26
        .type           triton_poi_fused__native_batch_norm_legit_no_training_26,@function
        .size           triton_poi_fused__native_batch_norm_legit_no_training_26,(.L_x_1 - triton_poi_fused__native_batch_norm_legit_no_training_26)
        .other          triton_poi_fused__native_batch_norm_legit_no_training_26,@"STO_CUDA_ENTRY STV_DEFAULT"
triton_poi_fused__native_batch_norm_legit_no_training_26:
.text.triton_poi_fused__native_batch_norm_legit_no_training_26:
[----:B------:R-:W0:Y:S01]  /*0000*/  LDC R1, c[0x0][0x28] ;  /* 0x00000a00ff017b82 */ /* 0x000e220000000800 */
[----:B------:R-:W1:Y:S07]  /*0010*/  S2R R2, SR_CTAID.Y ;  /* 0x0000000000027919 */ /* 0x000e6e0000002600 */
[----:B------:R-:W2:Y:S01]  /*0020*/  LDC.64 R8, c[0x0][0x220] ;  /* 0x00008800ff087b82 */ /* 0x000ea20000000a00 */
[----:B------:R-:W-:Y:S01]  /*0030*/  CS2R R6, SRZ ;  /* 0x0000000000067805 */ /* 0x000fe2000001ff00 */
[----:B------:R-:W-:Y:S01]  /*0040*/  ULDC.64 UR6, c[0x0][0x208] ;  /* 0x0000820000067ab9 */ /* 0x000fe20000000a00 */
[----:B------:R-:W3:Y:S01]  /*0050*/  S2R R0, SR_TID.X ;  /* 0x0000000000007919 */ /* 0x000ee20000002100 */
[----:B------:R-:W4:Y:S04]  /*0060*/  S2R R11, SR_CTAID.X ;  /* 0x00000000000b7919 */ /* 0x000f280000002500 */
[----:B------:R-:W5:Y:S08]  /*0070*/  LDC.64 R24, c[0x0][0x210] ;  /* 0x00008400ff187b82 */ /* 0x000f700000000a00 */
[----:B------:R-:W4:Y:S01]  /*0080*/  LDC.64 R20, c[0x0][0x218] ;  /* 0x00008600ff147b82 */ /* 0x000f220000000a00 */
[----:B-1----:R-:W-:-:S02]  /*0090*/  IMAD.SHL.U32 R2, R2, 0x10, RZ ;  /* 0x0000001002027824 */ /* 0x002fc400078e00ff */
[----:B---3--:R-:W-:-:S05]  /*00a0*/  IMAD.SHL.U32 R3, R0, 0x4, RZ ;  /* 0x0000000400037824 */ /* 0x008fca00078e00ff */
[----:B------:R-:W-:-:S04]  /*00b0*/  LOP3.LUT R3, R2, 0xc, R3, 0xf8, !PT ;  /* 0x0000000c02037812 */ /* 0x000fc800078ef803 */
[C---:B------:R-:W-:Y:S01]  /*00c0*/  ISETP.GE.AND P0, PT, R3.reuse, 0x500, PT ;  /* 0x000005000300780c */ /* 0x040fe20003f06270 */
[----:B------:R-:W-:-:S05]  /*00d0*/  IMAD.HI R4, R3, 0x66666667, RZ ;  /* 0x6666666703047827 */ /* 0x000fca00078e02ff */
[----:B------:R-:W-:-:S04]  /*00e0*/  SHF.R.U32.HI R5, RZ, 0x1f, R4 ;  /* 0x0000001fff057819 */ /* 0x000fc80000011604 */
[----:B------:R-:W-:Y:S02]  /*00f0*/  LEA.HI.SX32 R14, R4, R5, 0x19 ;  /* 0x00000005040e7211 */ /* 0x000fe400078fcaff */
[----:B------:R-:W-:-:S03]  /*0100*/  CS2R R4, SRZ ;  /* 0x0000000000047805 */ /* 0x000fc6000001ff00 */
[----:B------:R-:W-:-:S04]  /*0110*/  IMAD R23, R14, -0x140, R3 ;  /* 0xfffffec00e177824 */ /* 0x000fc800078e0203 */
[----:B--2---:R-:W-:-:S05]  /*0120*/  IMAD.WIDE R8, R23, 0x4, R8 ;  /* 0x0000000417087825 */ /* 0x004fca00078e0208 */
[----:B------:R1:W2:Y:S01]  /*0130*/  @!P0 LDG.E.EL.128 R4, desc[UR6][R8.64] ;  /* 0x0000000608048981 */ /* 0x0002a2000c2e1d00 */
[----:B------:R-:W-:Y:S02]  /*0140*/  SHF.R.U32.HI R10, RZ, 0x2, R0 ;  /* 0x00000002ff0a7819 */ /* 0x000fe40000011600 */
[----:B------:R-:W-:Y:S02]  /*0150*/  LOP3.LUT R3, R0, 0x40, RZ, 0xc0, !PT ;  /* 0x0000004000037812 */ /* 0x000fe400078ec0ff */
[----:B------:R-:W-:Y:S02]  /*0160*/  SGXT.U32 R10, R10, 0x4 ;  /* 0x000000040a0a781a */ /* 0x000fe40000000000 */
[----:B------:R-:W-:Y:S02]  /*0170*/  SHF.R.U32.HI R3, RZ, 0x2, R3 ;  /* 0x00000002ff037819 */ /* 0x000fe40000011603 */
[----:B------:R-:W-:Y:S02]  /*0180*/  CS2R R16, SRZ ;  /* 0x0000000000107805 */ /* 0x000fe4000001ff00 */
[----:B------:R-:W-:-:S02]  /*0190*/  CS2R R18, SRZ ;  /* 0x0000000000127805 */ /* 0x000fc4000001ff00 */
[----:B-1----:R-:W-:Y:S02]  /*01a0*/  CS2R R8, SRZ ;  /* 0x0000000000087805 */ /* 0x002fe4000001ff00 */
[----:B------:R-:W-:Y:S01]  /*01b0*/  LOP3.LUT R12, R10, R3, RZ, 0xfc, !PT ;  /* 0x000000030a0c7212 */ /* 0x000fe200078efcff */
[----:B----4-:R-:W-:Y:S02]  /*01c0*/  IMAD.SHL.U32 R3, R11, 0x40, RZ ;  /* 0x000000400b037824 */ /* 0x010fe400078e00ff */
[----:B------:R-:W-:-:S03]  /*01d0*/  IMAD R11, R14, 0x3d40, R23 ;  /* 0x00003d400e0b7824 */ /* 0x000fc600078e0217 */
[----:B------:R-:W-:Y:S02]  /*01e0*/  LOP3.LUT R10, R3, R12, RZ, 0xfc, !PT ;  /* 0x0000000c030a7212 */ /* 0x000fe400078efcff */
[----:B------:R-:W-:Y:S02]  /*01f0*/  LOP3.LUT R12, R3, 0x20, R12, 0xfe, !PT ;  /* 0x00000020030c7812 */ /* 0x000fe400078efe0c */
[C---:B------:R-:W-:Y:S01]  /*0200*/  ISETP.LT.AND P1, PT, R10.reuse, 0x31, !P0 ;  /* 0x000000310a00780c */ /* 0x040fe20004721270 */
[----:B------:R-:W-:Y:S01]  /*0210*/  IMAD R27, R10, 0x140, R11 ;  /* 0x000001400a1b7824 */ /* 0x000fe200078e020b */
[----:B------:R-:W-:Y:S02]  /*0220*/  ISETP.LT.AND P2, PT, R12, 0x31, !P0 ;  /* 0x000000310c00780c */ /* 0x000fe40004741270 */
[----:B------:R-:W-:Y:S02]  /*0230*/  CS2R R14, SRZ ;  /* 0x00000000000e7805 */ /* 0x000fe4000001ff00 */
[----:B------:R-:W-:Y:S01]  /*0240*/  CS2R R10, SRZ ;  /* 0x00000000000a7805 */ /* 0x000fe2000001ff00 */
[----:B------:R-:W-:-:S02]  /*0250*/  VIADD R13, R27, 0x2800 ;  /* 0x000028001b0d7836 */ /* 0x000fc40000000000 */
[----:B-----5:R-:W-:-:S04]  /*0260*/  IMAD.WIDE R26, R27, 0x4, R24 ;  /* 0x000000041b1a7825 */ /* 0x020fc800078e0218 */
[----:B------:R-:W-:Y:S01]  /*0270*/  IMAD.WIDE R24, R13, 0x4, R24 ;  /* 0x000000040d187825 */ /* 0x000fe200078e0218 */
[----:B------:R-:W-:Y:S01]  /*0280*/  CS2R R12, SRZ ;  /* 0x00000000000c7805 */ /* 0x000fe2000001ff00 */
[----:B------:R-:W3:Y:S02]  /*0290*/  @P1 LDG.E.EL.128 R8, desc[UR6][R26.64] ;  /* 0x000000061a081981 */ /* 0x000ee4000c2e1d00 */
[C---:B0-----:R-:W-:Y:S02]  /*02a0*/  IMAD.WIDE R20, R23.reuse, 0x4, R20 ;  /* 0x0000000417147825 */ /* 0x041fe400078e0214 */
[----:B------:R-:W4:Y:S04]  /*02b0*/  @P2 LDG.E.EL.128 R16, desc[UR6][R24.64] ;  /* 0x0000000618102981 */ /* 0x000f28000c2e1d00 */
[----:B------:R0:W4:Y:S02]  /*02c0*/  @!P0 LDG.E.EL.128 R12, desc[UR6][R20.64] ;  /* 0x00000006140c8981 */ /* 0x000124000c2e1d00 */
[----:B0-----:R-:W0:Y:S02]  /*02d0*/  LDC.64 R20, c[0x0][0x230] ;  /* 0x00008c00ff147b82 */ /* 0x001e240000000a00 */
[----:B0-----:R-:W-:-:S04]  /*02e0*/  IMAD.WIDE R20, R23, 0x4, R20 ;  /* 0x0000000417147825 */ /* 0x001fc800078e0214 */
[----:B--2---:R-:W-:Y:S01]  /*02f0*/  FADD R4, R4, 9.9999997473787516356e-06 ;  /* 0x3727c5ac04047421 */ /* 0x004fe20000000000 */
[----:B------:R-:W-:Y:S01]  /*0300*/  FADD R5, R5, 9.9999997473787516356e-06 ;  /* 0x3727c5ac05057421 */ /* 0x000fe20000000000 */
[----:B------:R-:W-:Y:S02]  /*0310*/  FADD R6, R6, 9.9999997473787516356e-06 ;  /* 0x3727c5ac06067421 */ /* 0x000fe40000000000 */
[----:B------:R-:W0:Y:S08]  /*0320*/  MUFU.SQRT R26, R4 ;  /* 0x00000004001a7308 */ /* 0x000e300000002000 */
[----:B------:R1:W2:Y:S08]  /*0330*/  MUFU.SQRT R27, R5 ;  /* 0x00000005001b7308 */ /* 0x0002b00000002000 */
[----:B------:R-:W5:Y:S01]  /*0340*/  MUFU.SQRT R29, R6 ;  /* 0x00000006001d7308 */ /* 0x000f620000002000 */
[C---:B0-----:R-:W-:Y:S01]  /*0350*/  FSETP.GT.AND P1, PT, R26.reuse, 8.50705917302346158658e+37, PT ;  /* 0x7e8000001a00780b */ /* 0x041fe20003f24000 */
[----:B-1----:R-:W0:Y:S01]  /*0360*/  LDC.64 R4, c[0x0][0x228] ;  /* 0x00008a00ff047b82 */ /* 0x002e220000000a00 */
[----:B------:R-:W-:-:S02]  /*0370*/  FSETP.GEU.AND P4, PT, R26, 1.175494350822287508e-38, PT ;  /* 0x008000001a00780b */ /* 0x000fc40003f8e000 */
[C---:B--2---:R-:W-:Y:S02]  /*0380*/  FSETP.GT.AND P2, PT, R27.reuse, 8.50705917302346158658e+37, PT ;  /* 0x7e8000001b00780b */ /* 0x044fe40003f44000 */
[----:B------:R-:W-:Y:S02]  /*0390*/  FSETP.GEU.AND P5, PT, R27, 1.175494350822287508e-38, PT ;  /* 0x008000001b00780b */ /* 0x000fe40003fae000 */
[C---:B-----5:R-:W-:Y:S02]  /*03a0*/  FSETP.GT.AND P3, PT, R29.reuse, 8.50705917302346158658e+37, PT ;  /* 0x7e8000001d00780b */ /* 0x060fe40003f64000 */
[----:B------:R-:W-:-:S03]  /*03b0*/  FSETP.GEU.AND P6, PT, R29, 1.175494350822287508e-38, PT ;  /* 0x008000001d00780b */ /* 0x000fc60003fce000 */
[----:B------:R-:W-:-:S04]  /*03c0*/  @P1 FMUL R26, R26, 0.25 ;  /* 0x3e8000001a1a1820 */ /* 0x000fc80000400000 */
[----:B------:R-:W-:Y:S01]  /*03d0*/  @P2 FMUL R27, R27, 0.25 ;  /* 0x3e8000001b1b2820 */ /* 0x000fe20000400000 */
[----:B------:R-:W-:-:S03]  /*03e0*/  @!P4 FMUL R26, R26, 16777216 ;  /* 0x4b8000001a1ac820 */ /* 0x000fc60000400000 */
[----:B------:R-:W-:Y:S01]  /*03f0*/  @!P5 FMUL R27, R27, 16777216 ;  /* 0x4b8000001b1bd820 */ /* 0x000fe20000400000 */
[----:B------:R-:W-:Y:S02]  /*0400*/  @P3 FMUL R29, R29, 0.25 ;  /* 0x3e8000001d1d3820 */ /* 0x000fe40000400000 */
[----:B------:R-:W1:Y:S01]  /*0410*/  MUFU.RCP R26, R26 ;  /* 0x0000001a001a7308 */ /* 0x000e620000001000 */
[----:B----4-:R-:W-:Y:S01]  /*0420*/  FADD R22, -R15, R19 ;  /* 0x000000130f167221 */ /* 0x010fe20000000100 */
[----:B------:R-:W-:Y:S01]  /*0430*/  @!P6 FMUL R29, R29, 16777216 ;  /* 0x4b8000001d1de820 */ /* 0x000fe20000400000 */
[----:B------:R-:W-:Y:S02]  /*0440*/  IMAD.MOV.U32 R19, RZ, RZ, 0x3e800000 ;  /* 0x3e800000ff137424 */ /* 0x000fe400078e00ff */
[----:B---3--:R-:W-:-:S03]  /*0450*/  FADD R24, -R14, R10 ;  /* 0x0000000a0e187221 */ /* 0x008fc60000000100 */
[----:B------:R-:W2:Y:S01]  /*0460*/  MUFU.RCP R27, R27 ;  /* 0x0000001b001b7308 */ /* 0x000ea20000001000 */
[----:B------:R-:W-:Y:S01]  /*0470*/  FADD R25, -R13, R9 ;  /* 0x000000090d197221 */ /* 0x000fe20000000100 */
[----:B------:R-:W-:Y:S01]  /*0480*/  FADD R18, -R14, R18 ;  /* 0x000000120e127221 */ /* 0x000fe20000000100 */
[----:B------:R-:W-:-:S05]  /*0490*/  FSEL R9, R19, 1, P1 ;  /* 0x3f80000013097808 */ /* 0x000fca0000800000 */
[----:B------:R1:W3:Y:S01]  /*04a0*/  MUFU.RCP R10, R29 ;  /* 0x0000001d000a7308 */ /* 0x0002e20000001000 */
[----:B------:R-:W-:Y:S01]  /*04b0*/  FADD R6, -R15, R11 ;  /* 0x0000000b0f067221 */ /* 0x000fe20000000100 */
[C---:B------:R-:W-:Y:S02]  /*04c0*/  FSEL R14, R19.reuse, 1, P2 ;  /* 0x3f800000130e7808 */ /* 0x040fe40001000000 */
[----:B------:R-:W-:Y:S01]  /*04d0*/  FSEL R11, R19, 1, P3 ;  /* 0x3f800000130b7808 */ /* 0x000fe20001800000 */
[----:B------:R-:W-:Y:S02]  /*04e0*/  @!P4 FMUL R9, R9, 16777216 ;  /* 0x4b8000000909c820 */ /* 0x000fe40000400000 */
[----:B------:R-:W-:Y:S02]  /*04f0*/  @!P5 FMUL R14, R14, 16777216 ;  /* 0x4b8000000e0ed820 */ /* 0x000fe40000400000 */
[----:B------:R-:W-:Y:S01]  /*0500*/  @!P6 FMUL R11, R11, 16777216 ;  /* 0x4b8000000b0be820 */ /* 0x000fe20000400000 */
[----:B-1----:R-:W-:Y:S01]  /*0510*/  FMUL R29, R26, R9 ;  /* 0x000000091a1d7220 */ /* 0x002fe20000400000 */
[----:B--2---:R-:W-:Y:S01]  /*0520*/  FMUL R26, R27, R14 ;  /* 0x0000000e1b1a7220 */ /* 0x004fe20000400000 */
[----:B------:R-:W-:Y:S01]  /*0530*/  FADD R17, -R13, R17 ;  /* 0x000000110d117221 */ /* 0x000fe20000000100 */
[C---:B------:R-:W-:Y:S01]  /*0540*/  FADD R28, -R12.reuse, R8 ;  /* 0x000000080c1c7221 */ /* 0x040fe20000000100 */
[----:B------:R-:W-:Y:S01]  /*0550*/  FADD R16, -R12, R16 ;  /* 0x000000100c107221 */ /* 0x000fe20000000100 */
[----:B---3--:R-:W-:Y:S01]  /*0560*/  FMUL R27, R10, R11 ;  /* 0x0000000b0a1b7220 */ /* 0x008fe20000400000 */
[----:B------:R-:W-:-:S02]  /*0570*/  CS2R R8, SRZ ;  /* 0x0000000000087805 */ /* 0x000fc4000001ff00 */
[----:B------:R-:W-:Y:S02]  /*0580*/  CS2R R10, SRZ ;  /* 0x00000000000a7805 */ /* 0x000fe4000001ff00 */
[----:B------:R-:W-:Y:S02]  /*0590*/  CS2R R12, SRZ ;  /* 0x00000000000c7805 */ /* 0x000fe4000001ff00 */
[----:B------:R-:W-:Y:S01]  /*05a0*/  CS2R R14, SRZ ;  /* 0x00000000000e7805 */ /* 0x000fe2000001ff00 */
[----:B0-----:R-:W-:-:S05]  /*05b0*/  IMAD.WIDE R4, R23, 0x4, R4 ;  /* 0x0000000417047825 */ /* 0x001fca00078e0204 */
[----:B------:R-:W2:Y:S04]  /*05c0*/  @!P0 LDG.E.EL.128 R8, desc[UR6][R4.64] ;  /* 0x0000000604088981 */ /* 0x000ea8000c2e1d00 */
[----:B------:R0:W2:Y:S01]  /*05d0*/  @!P0 LDG.E.EL.128 R12, desc[UR6][R20.64] ;  /* 0x00000006140c8981 */ /* 0x0000a2000c2e1d00 */
[----:B------:R-:W-:-:S04]  /*05e0*/  FADD R7, R7, 9.9999997473787516356e-06 ;  /* 0x3727c5ac07077421 */ /* 0x000fc80000000000 */
[----:B------:R-:W1:Y:S01]  /*05f0*/  MUFU.SQRT R23, R7 ;  /* 0x0000000700177308 */ /* 0x000e620000002000 */
[----:B------:R-:W3:Y:S01]  /*0600*/  S2UR UR5, SR_CgaCtaId ;  /* 0x00000000000579c3 */ /* 0x000ee20000008800 */
[----:B0-----:R-:W-:Y:S02]  /*0610*/  SHF.R.U32.HI R20, RZ, 0x2, R0 ;  /* 0x00000002ff147819 */ /* 0x001fe40000011600 */
[C---:B-1----:R-:W-:Y:S02]  /*0620*/  FSETP.GT.AND P0, PT, R23.reuse, 8.50705917302346158658e+37, PT ;  /* 0x7e8000001700780b */ /* 0x042fe40003f04000 */
[----:B------:R-:W-:Y:S02]  /*0630*/  FSETP.GEU.AND P1, PT, R23, 1.175494350822287508e-38, PT ;  /* 0x008000001700780b */ /* 0x000fe40003f2e000 */
[----:B------:R-:W-:Y:S02]  /*0640*/  FSEL R4, R19, 1, P0 ;  /* 0x3f80000013047808 */ /* 0x000fe40000000000 */
[----:B------:R-:W-:-:S02]  /*0650*/  LOP3.LUT R19, R0, 0x40, RZ, 0xc0, !PT ;  /* 0x0000004000137812 */ /* 0x000fc400078ec0ff */
[----:B------:R-:W-:Y:S02]  /*0660*/  SGXT.U32 R20, R20, 0x4 ;  /* 0x000000041414781a */ /* 0x000fe40000000000 */
[----:B------:R-:W-:-:S04]  /*0670*/  SHF.R.U32.HI R19, RZ, 0x2, R19 ;  /* 0x00000002ff137819 */ /* 0x000fc80000011613 */
[----:B------:R-:W-:Y:S01]  /*0680*/  LOP3.LUT R19, R20, R19, RZ, 0xfc, !PT ;  /* 0x0000001314137212 */ /* 0x000fe200078efcff */
[----:B------:R-:W-:Y:S02]  /*0690*/  IMAD.SHL.U32 R20, R0, 0x100, RZ ;  /* 0x0000010000147824 */ /* 0x000fe400078e00ff */
[----:B------:R-:W-:Y:S01]  /*06a0*/  @P0 FMUL R23, R23, 0.25 ;  /* 0x3e80000017170820 */ /* 0x000fe20000400000 */
[----:B------:R-:W-:-:S03]  /*06b0*/  UMOV UR4, 0x400 ;  /* 0x0000040000047882 */ /* 0x000fc60000000000 */
[----:B------:R-:W-:Y:S01]  /*06c0*/  @!P1 FMUL R23, R23, 16777216 ;  /* 0x4b80000017179820 */ /* 0x000fe20000400000 */
[----:B------:R-:W-:Y:S01]  /*06d0*/  LOP3.LUT R20, R20, 0x300, RZ, 0xc0, !PT ;  /* 0x0000030014147812 */ /* 0x000fe200078ec0ff */
[----:B---3--:R-:W-:Y:S01]  /*06e0*/  UPRMT UR4, UR5, 0x654, UR4 ;  /* 0x0000065405047896 */ /* 0x008fe20008000004 */
[-C--:B------:R-:W-:Y:S01]  /*06f0*/  FMUL R7, R28, R29.reuse ;  /* 0x0000001d1c077220 */ /* 0x080fe20000400000 */
[----:B------:R0:W1:Y:S01]  /*0700*/  MUFU.RCP R5, R23 ;  /* 0x0000001700057308 */ /* 0x0000620000001000 */
[----:B------:R-:W-:Y:S01]  /*0710*/  LOP3.LUT R21, R20, 0x40, RZ, 0xfc, !PT ;  /* 0x0000004014157812 */ /* 0x000fe200078efcff */
[----:B------:R-:W-:Y:S01]  /*0720*/  FMUL R29, R16, R29 ;  /* 0x0000001d101d7220 */ /* 0x000fe20000400000 */
[----:B------:R-:W-:Y:S02]  /*0730*/  LOP3.LUT R16, R19, R20, RZ, 0xfc, !PT ;  /* 0x0000001413107212 */ /* 0x000fe400078efcff */
[----:B------:R-:W-:Y:S02]  /*0740*/  LEA.HI R19, R21, UR4, RZ, 0x1c ;  /* 0x0000000415137c11 */ /* 0x000fe4000f8fe0ff */
[----:B------:R-:W-:Y:S01]  /*0750*/  SHF.R.U32.HI R21, RZ, 0x6, R0 ;  /* 0x00000006ff157819 */ /* 0x000fe20000011600 */
[----:B------:R-:W-:-:S03]  /*0760*/  @!P1 FMUL R4, R4, 16777216 ;  /* 0x4b80000004049820 */ /* 0x000fc60000400000 */
[----:B------:R-:W-:Y:S02]  /*0770*/  SGXT.U32 R21, R21, 0x1 ;  /* 0x000000011515781a */ /* 0x000fe40000000000 */
[C---:B0-----:R-:W-:Y:S02]  /*0780*/  LOP3.LUT R23, R20.reuse, 0x80, RZ, 0xfc, !PT ;  /* 0x0000008014177812 */ /* 0x041fe400078efcff */
[----:B------:R-:W-:Y:S01]  /*0790*/  LOP3.LUT R2, R21, R2, RZ, 0xfc, !PT ;  /* 0x0000000215027212 */ /* 0x000fe200078efcff */
[----:B-1----:R-:W-:Y:S01]  /*07a0*/  FMUL R5, R5, R4 ;  /* 0x0000000405057220 */ /* 0x002fe20000400000 */
[----:B------:R-:W0:Y:S01]  /*07b0*/  S2R R21, SR_TID.X ;  /* 0x0000000000157919 */ /* 0x000e220000002100 */
[-C--:B------:R-:W-:Y:S01]  /*07c0*/  FMUL R4, R25, R26.reuse ;  /* 0x0000001a19047220 */ /* 0x080fe20000400000 */
[----:B------:R-:W-:Y:S01]  /*07d0*/  FMUL R26, R17, R26 ;  /* 0x0000001a111a7220 */ /* 0x000fe20000400000 */
[----:B------:R-:W-:Y:S02]  /*07e0*/  LEA.HI R17, R20, UR4, RZ, 0x1c ;  /* 0x0000000414117c11 */ /* 0x000fe4000f8fe0ff */
[----:B------:R-:W-:-:S02]  /*07f0*/  LEA.HI R23, R23, UR4, RZ, 0x1c ;  /* 0x0000000417177c11 */ /* 0x000fc4000f8fe0ff */
[----:B------:R-:W-:Y:S01]  /*0800*/  LOP3.LUT R25, R20, 0xc0, RZ, 0xfc, !PT ;  /* 0x000000c014197812 */ /* 0x000fe200078efcff */
[C---:B------:R-:W-:Y:S02]  /*0810*/  IMAD R20, R16.reuse, 0x4, R17 ;  /* 0x0000000410147824 */ /* 0x040fe400078e0211 */
[----:B------:R-:W-:Y:S01]  /*0820*/  IMAD R17, R16, 0x4, R23 ;  /* 0x0000000410117824 */ /* 0x000fe200078e0217 */
[----:B------:R-:W-:Y:S01]  /*0830*/  LEA.HI R25, R25, UR4, RZ, 0x1c ;  /* 0x0000000419197c11 */ /* 0x000fe2000f8fe0ff */
[----:B------:R-:W-:Y:S01]  /*0840*/  FMUL R23, R24, R27 ;  /* 0x0000001b18177220 */ /* 0x000fe20000400000 */
[----:B------:R-:W-:Y:S01]  /*0850*/  FMUL R6, R6, R5 ;  /* 0x0000000506067220 */ /* 0x000fe20000400000 */
[----:B------:R-:W-:Y:S02]  /*0860*/  IMAD R19, R16, 0x4, R19 ;  /* 0x0000000410137824 */ /* 0x000fe400078e0213 */
[----:B------:R-:W-:Y:S01]  /*0870*/  FMUL R27, R18, R27 ;  /* 0x0000001b121b7220 */ /* 0x000fe20000400000 */
[----:B------:R-:W-:-:S02]  /*0880*/  IMAD R16, R16, 0x4, R25 ;  /* 0x0000000410107824 */ /* 0x000fc400078e0219 */
[----:B------:R-:W-:Y:S01]  /*0890*/  FMUL R22, R22, R5 ;  /* 0x0000000516167220 */ /* 0x000fe20000400000 */
[----:B0-----:R-:W-:Y:S01]  /*08a0*/  LOP3.LUT R21, R21, 0x7f, RZ, 0xc0, !PT ;  /* 0x0000007f15157812 */ /* 0x001fe200078ec0ff */
[-CC-:B--2---:R-:W-:Y:S01]  /*08b0*/  FFMA R7, R7, R8.reuse, R12.reuse ;  /* 0x0000000807077223 */ /* 0x184fe2000000000c */
[----:B------:R-:W-:Y:S01]  /*08c0*/  FFMA R29, R29, R8, R12 ;  /* 0x000000081d1d7223 */ /* 0x000fe2000000000c */
[-CC-:B------:R-:W-:Y:S01]  /*08d0*/  FFMA R8, R4, R9.reuse, R13.reuse ;  /* 0x0000000904087223 */ /* 0x180fe2000000000d */
[----:B------:R-:W-:Y:S01]  /*08e0*/  FFMA R26, R26, R9, R13 ;  /* 0x000000091a1a7223 */ /* 0x000fe2000000000d */
[-CC-:B------:R-:W-:Y:S01]  /*08f0*/  FFMA R12, R23, R10.reuse, R14.reuse ;  /* 0x0000000a170c7223 */ /* 0x180fe2000000000e */
[-CC-:B------:R-:W-:Y:S01]  /*0900*/  FFMA R13, R6, R11.reuse, R15.reuse ;  /* 0x0000000b060d7223 */ /* 0x180fe2000000000f */
[----:B------:R0:W-:Y:S01]  /*0910*/  STS [R20], R7 ;  /* 0x0000000714007388 */ /* 0x0001e20000000800 */
[----:B------:R-:W-:Y:S01]  /*0920*/  FFMA R10, R27, R10, R14 ;  /* 0x0000000a1b0a7223 */ /* 0x000fe2000000000e */
[----:B------:R-:W-:Y:S01]  /*0930*/  FFMA R11, R22, R11, R15 ;  /* 0x0000000b160b7223 */ /* 0x000fe2000000000f */
[----:B------:R-:W1:Y:S01]  /*0940*/  LDC.64 R4, c[0x0][0x238] ;  /* 0x00008e00ff047b82 */ /* 0x000e620000000a00 */
[----:B------:R-:W-:Y:S04]  /*0950*/  STS [R19+0x100], R8 ;  /* 0x0001000813007388 */ /* 0x000fe80000000800 */
[----:B------:R2:W-:Y:S04]  /*0960*/  STS [R17+0x200], R12 ;  /* 0x0002000c11007388 */ /* 0x0005e80000000800 */
[----:B------:R-:W-:Y:S04]  /*0970*/  STS [R16+0x300], R13 ;  /* 0x0003000d10007388 */ /* 0x000fe80000000800 */
[----:B------:R-:W-:Y:S04]  /*0980*/  STS [R20+0x80], R29 ;  /* 0x0000801d14007388 */ /* 0x000fe80000000800 */
[----:B------:R-:W-:Y:S04]  /*0990*/  STS [R19+0x180], R26 ;  /* 0x0001801a13007388 */ /* 0x000fe80000000800 */
[----:B------:R3:W-:Y:S04]  /*09a0*/  STS [R17+0x280], R10 ;  /* 0x0002800a11007388 */ /* 0x0007e80000000800 */
[----:B------:R4:W-:Y:S01]  /*09b0*/  STS [R16+0x380], R11 ;  /* 0x0003800b10007388 */ /* 0x0009e20000000800 */
[----:B------:R-:W-:-:S02]  /*09c0*/  LOP3.LUT R9, R3, 0x3f, R0, 0xf8, !PT ;  /* 0x0000003f03097812 */ /* 0x000fc400078ef800 */
[----:B------:R-:W-:Y:S02]  /*09d0*/  SHF.R.U32.HI R0, RZ, 0x4, R0 ;  /* 0x00000004ff007819 */ /* 0x000fe40000011600 */
[C---:B------:R-:W-:Y:S02]  /*09e0*/  LOP3.LUT R3, R21.reuse, 0x80, RZ, 0xfc, !PT ;  /* 0x0000008015037812 */ /* 0x040fe400078efcff */
[----:B------:R-:W-:Y:S02]  /*09f0*/  LOP3.LUT R0, R0, 0x4, RZ, 0xc0, !PT ;  /* 0x0000000400007812 */ /* 0x000fe400078ec0ff */
[C---:B------:R-:W-:Y:S02]  /*0a00*/  LOP3.LUT R6, R21.reuse, 0x100, RZ, 0xfc, !PT ;  /* 0x0000010015067812 */ /* 0x040fe400078efcff */
[----:B------:R-:W-:Y:S01]  /*0a10*/  SHF.R.U32.HI R3, RZ, 0x4, R3 ;  /* 0x00000004ff037819 */ /* 0x000fe20000011603 */
[----:B------:R-:W-:Y:S01]  /*0a20*/  VIADD R0, R0, UR4 ;  /* 0x0000000400007c36 */ /* 0x000fe20008000000 */
[----:B0-----:R-:W-:-:S02]  /*0a30*/  LOP3.LUT R7, R21, 0x180, RZ, 0xfc, !PT ;  /* 0x0000018015077812 */ /* 0x001fc400078efcff */
[C---:B--2---:R-:W-:Y:S01]  /*0a40*/  LOP3.LUT R12, R21.reuse, 0x200, RZ, 0xfc, !PT ;  /* 0x00000200150c7812 */ /* 0x044fe200078efcff */
[----:B------:R-:W-:Y:S01]  /*0a50*/  IMAD R0, R21, 0x4, R0 ;  /* 0x0000000415007824 */ /* 0x000fe200078e0200 */
[----:B------:R-:W-:Y:S01]  /*0a60*/  BAR.SYNC.DEFER_BLOCKING 0x0 ;  /* 0x0000000000007b1d */ /* 0x000fe20000010000 */
[----:B------:R-:W-:Y:S02]  /*0a70*/  SHF.R.U32.HI R6, RZ, 0x4, R6 ;  /* 0x00000004ff067819 */ /* 0x000fe40000011606 */
[----:B------:R-:W-:Y:S02]  /*0a80*/  LOP3.LUT R3, R3, 0xc, RZ, 0xc0, !PT ;  /* 0x0000000c03037812 */ /* 0x000fe400078ec0ff */
[C---:B---3--:R-:W-:Y:S02]  /*0a90*/  LOP3.LUT R10, R21.reuse, 0x280, RZ, 0xfc, !PT ;  /* 0x00000280150a7812 */ /* 0x048fe400078efcff */
[----:B------:R-:W-:Y:S02]  /*0aa0*/  LOP3.LUT R13, R21, 0x300, RZ, 0xfc, !PT ;  /* 0x00000300150d7812 */ /* 0x000fe400078efcff */
[----:B------:R-:W-:-:S02]  /*0ab0*/  SHF.R.U32.HI R8, RZ, 0x4, R7 ;  /* 0x00000004ff087819 */ /* 0x000fc40000011607 */
[----:B------:R-:W-:Y:S02]  /*0ac0*/  SHF.R.U32.HI R12, RZ, 0x4, R12 ;  /* 0x00000004ff0c7819 */ /* 0x000fe4000001160c */
[----:B------:R-:W-:Y:S01]  /*0ad0*/  LOP3.LUT R7, R6, 0x14, RZ, 0xc0, !PT ;  /* 0x0000001406077812 */ /* 0x000fe200078ec0ff */
[----:B------:R-:W-:Y:S01]  /*0ae0*/  VIADD R6, R3, UR4 ;  /* 0x0000000403067c36 */ /* 0x000fe20008000000 */
[----:B------:R-:W-:Y:S02]  /*0af0*/  SHF.R.U32.HI R10, RZ, 0x4, R10 ;  /* 0x00000004ff0a7819 */ /* 0x000fe4000001160a */
[----:B----4-:R-:W-:Y:S02]  /*0b00*/  SHF.R.U32.HI R11, RZ, 0x4, R13 ;  /* 0x00000004ff0b7819 */ /* 0x010fe4000001160d */
[----:B------:R-:W-:Y:S02]  /*0b10*/  LOP3.LUT R3, R8, 0x1c, RZ, 0xc0, !PT ;  /* 0x0000001c08037812 */ /* 0x000fe400078ec0ff */
[----:B------:R-:W-:Y:S01]  /*0b20*/  LOP3.LUT R13, R12, 0x24, RZ, 0xc0, !PT ;  /* 0x000000240c0d7812 */ /* 0x000fe200078ec0ff */
[----:B------:R0:W2:Y:S01]  /*0b30*/  LDS R15, [R0] ;  /* 0x00000000000f7984 */ /* 0x0000a20000000800 */
[----:B------:R-:W-:Y:S01]  /*0b40*/  LOP3.LUT R17, R10, 0x2c, RZ, 0xc0, !PT ;  /* 0x0000002c0a117812 */ /* 0x000fe200078ec0ff */
[----:B------:R-:W-:Y:S01]  /*0b50*/  VIADD R8, R7, UR4 ;  /* 0x0000000407087c36 */ /* 0x000fe20008000000 */
[----:B------:R-:W-:Y:S01]  /*0b60*/  LOP3.LUT R19, R11, 0x34, RZ, 0xc0, !PT ;  /* 0x000000340b137812 */ /* 0x000fe200078ec0ff */
[----:B------:R-:W-:Y:S01]  /*0b70*/  VIADD R12, R3, UR4 ;  /* 0x00000004030c7c36 */ /* 0x000fe20008000000 */
[----:B------:R-:W-:Y:S01]  /*0b80*/  IADD3 R16, R13, UR4, RZ ;  /* 0x000000040d107c10 */ /* 0x000fe2000fffe0ff */
[----:B------:R-:W-:-:S02]  /*0b90*/  IMAD R6, R21, 0x4, R6 ;  /* 0x0000000415067824 */ /* 0x000fc400078e0206 */
[----:B------:R-:W-:Y:S02]  /*0ba0*/  VIADD R18, R17, UR4 ;  /* 0x0000000411127c36 */ /* 0x000fe40008000000 */
[----:B------:R-:W-:Y:S01]  /*0bb0*/  VIADD R20, R19, UR4 ;  /* 0x0000000413147c36 */ /* 0x000fe20008000000 */
[----:B------:R-:W3:Y:S01]  /*0bc0*/  LDS R14, [R6+0x200] ;  /* 0x00020000060e7984 */ /* 0x000ee20000000800 */
[C---:B------:R-:W-:Y:S02]  /*0bd0*/  IMAD R7, R21.reuse, 0x4, R8 ;  /* 0x0000000415077824 */ /* 0x040fe400078e0208 */
[C---:B------:R-:W-:Y:S02]  /*0be0*/  IMAD R3, R21.reuse, 0x4, R12 ;  /* 0x0000000415037824 */ /* 0x040fe400078e020c */
[C---:B------:R-:W-:Y:S02]  /*0bf0*/  IMAD R8, R21.reuse, 0x4, R16 ;  /* 0x0000000415087824 */ /* 0x040fe400078e0210 */
[C---:B------:R-:W-:Y:S01]  /*0c00*/  IMAD R18, R21.reuse, 0x4, R18 ;  /* 0x0000000415127824 */ /* 0x040fe200078e0212 */
[----:B------:R-:W4:Y:S01]  /*0c10*/  LDS R7, [R7+0x400] ;  /* 0x0004000007077984 */ /* 0x000f220000000800 */
[----:B0-----:R-:W-:-:S03]  /*0c20*/  IMAD R0, R21, 0x4, R20 ;  /* 0x0000000415007824 */ /* 0x001fc600078e0214 */
[----:B------:R-:W0:Y:S04]  /*0c30*/  LDS R3, [R3+0x600] ;  /* 0x0006000003037984 */ /* 0x000e280000000800 */
[----:B------:R-:W5:Y:S04]  /*0c40*/  LDS R8, [R8+0x800] ;  /* 0x0008000008087984 */ /* 0x000f680000000800 */
[----:B------:R1:W0:Y:S04]  /*0c50*/  LDS R6, [R18+0xa00] ;  /* 0x000a000012067984 */ /* 0x0002280000000800 */
[----:B------:R-:W0:Y:S01]  /*0c60*/  LDS R0, [R0+0xc00] ;  /* 0x000c000000007984 */ /* 0x000e220000000800 */
[----:B------:R-:W-:-:S02]  /*0c70*/  ISETP.GE.AND P0, PT, R9, 0x31, PT ;  /* 0x000000310900780c */ /* 0x000fc40003f06270 */
[C---:B------:R-:W-:Y:S02]  /*0c80*/  LOP3.LUT R11, R2.reuse, 0xe, RZ, 0xfc, !PT ;  /* 0x0000000e020b7812 */ /* 0x040fe400078efcff */
[C---:B------:R-:W-:Y:S02]  /*0c90*/  LOP3.LUT R10, R2.reuse, 0xc, RZ, 0xfc, !PT ;  /* 0x0000000c020a7812 */ /* 0x040fe400078efcff */
[----:B------:R-:W-:Y:S02]  /*0ca0*/  ISETP.LT.AND P5, PT, R2, 0x500, !P0 ;  /* 0x000005000200780c */ /* 0x000fe400047a1270 */
[----:B------:R-:W-:Y:S02]  /*0cb0*/  ISETP.LT.AND P1, PT, R11, 0x500, !P0 ;  /* 0x000005000b00780c */ /* 0x000fe40004721270 */
[----:B------:R-:W-:Y:S01]  /*0cc0*/  ISETP.LT.AND P2, PT, R10, 0x500, !P0 ;  /* 0x000005000a00780c */ /* 0x000fe20004741270 */
[----:B------:R-:W-:Y:S01]  /*0cd0*/  IMAD R9, R2, 0x31, R9 ;  /* 0x0000003102097824 */ /* 0x000fe200078e0209 */
[----:B------:R-:W-:-:S02]  /*0ce0*/  LOP3.LUT R12, R21, 0x380, RZ, 0xfc, !PT ;  /* 0x00000380150c7812 */ /* 0x000fc400078efcff */
[C---:B------:R-:W-:Y:S02]  /*0cf0*/  LOP3.LUT R10, R2.reuse, 0xa, RZ, 0xfc, !PT ;  /* 0x0000000a020a7812 */ /* 0x040fe400078efcff */
[----:B------:R-:W-:Y:S02]  /*0d00*/  LOP3.LUT R11, R2, 0x8, RZ, 0xfc, !PT ;  /* 0x00000008020b7812 */ /* 0x000fe400078efcff */
[----:B------:R-:W-:Y:S02]  /*0d10*/  SHF.R.U32.HI R13, RZ, 0x4, R12 ;  /* 0x00000004ff0d7819 */ /* 0x000fe4000001160c */
[----:B------:R-:W-:Y:S02]  /*0d20*/  ISETP.LT.AND P3, PT, R10, 0x500, !P0 ;  /* 0x000005000a00780c */ /* 0x000fe40004761270 */
[----:B------:R-:W-:Y:S01]  /*0d30*/  ISETP.LT.AND P4, PT, R11, 0x500, !P0 ;  /* 0x000005000b00780c */ /* 0x000fe20004781270 */
[----:B-1----:R-:W-:Y:S01]  /*0d40*/  IMAD.WIDE R10, R9, 0x4, R4 ;  /* 0x00000004090a7825 */ /* 0x002fe200078e0204 */
[----:B------:R-:W-:-:S02]  /*0d50*/  LOP3.LUT R12, R2, 0x2, RZ, 0xfc, !PT ;  /* 0x00000002020c7812 */ /* 0x000fc400078efcff */
[C---:B------:R-:W-:Y:S02]  /*0d60*/  LOP3.LUT R18, R2.reuse, 0x6, RZ, 0xfc, !PT ;  /* 0x0000000602127812 */ /* 0x040fe400078efcff */
[----:B------:R-:W-:Y:S02]  /*0d70*/  LOP3.LUT R13, R13, 0x3c, RZ, 0xc0, !PT ;  /* 0x0000003c0d0d7812 */ /* 0x000fe400078ec0ff */
[----:B------:R-:W-:Y:S01]  /*0d80*/  LOP3.LUT R2, R2, 0x4, RZ, 0xfc, !PT ;  /* 0x0000000402027812 */ /* 0x000fe200078efcff */
[----:B--2---:R1:W-:Y:S01]  /*0d90*/  @P5 STG.E desc[UR6][R10.64], R15 ;  /* 0x0000000f0a005986 */ /* 0x0043e2000c101906 */
[----:B------:R-:W-:Y:S02]  /*0da0*/  ISETP.LT.AND P6, PT, R12, 0x500, !P0 ;  /* 0x000005000c00780c */ /* 0x000fe400047c1270 */
[----:B------:R-:W-:Y:S02]  /*0db0*/  ISETP.LT.AND P5, PT, R18, 0x500, !P0 ;  /* 0x000005001200780c */ /* 0x000fe400047a1270 */
[----:B------:R-:W-:-:S02]  /*0dc0*/  IADD3 R12, R13, UR4, RZ ;  /* 0x000000040d0c7c10 */ /* 0x000fc4000fffe0ff */
[----:B------:R-:W-:Y:S01]  /*0dd0*/  ISETP.LT.AND P0, PT, R2, 0x500, !P0 ;  /* 0x000005000200780c */ /* 0x000fe20004701270 */
[C---:B------:R-:W-:Y:S02]  /*0de0*/  VIADD R17, R9.reuse, 0x62 ;  /* 0x0000006209117836 */ /* 0x040fe40000000000 */
[----:B------:R-:W-:Y:S02]  /*0df0*/  VIADD R13, R9, 0xc4 ;  /* 0x000000c4090d7836 */ /* 0x000fe40000000000 */
[----:B------:R-:W-:Y:S02]  /*0e00*/  IMAD R2, R21, 0x4, R12 ;  /* 0x0000000415027824 */ /* 0x000fe400078e020c */
[C---:B------:R-:W-:Y:S02]  /*0e10*/  VIADD R19, R9.reuse, 0x126 ;  /* 0x0000012609137836 */ /* 0x040fe40000000000 */
[----:B------:R-:W-:Y:S02]  /*0e20*/  VIADD R21, R9, 0x188 ;  /* 0x0000018809157836 */ /* 0x000fe40000000000 */
[----:B------:R-:W-:-:S04]  /*0e30*/  IMAD.WIDE R16, R17, 0x4, R4 ;  /* 0x0000000411107825 */ /* 0x000fc800078e0204 */
[C---:B------:R-:W-:Y:S02]  /*0e40*/  VIADD R23, R9.reuse, 0x1ea ;  /* 0x000001ea09177836 */ /* 0x040fe40000000000 */
[----:B------:R-:W-:Y:S02]  /*0e50*/  VIADD R25, R9, 0x24c ;  /* 0x0000024c09197836 */ /* 0x000fe40000000000 */
[--C-:B------:R-:W-:Y:S01]  /*0e60*/  IMAD.WIDE R12, R13, 0x4, R4.reuse ;  /* 0x000000040d0c7825 */ /* 0x100fe200078e0204 */
[----:B---3--:R2:W-:Y:S03]  /*0e70*/  @P6 STG.E desc[UR6][R16.64], R14 ;  /* 0x0000000e10006986 */ /* 0x0085e6000c101906 */
[--C-:B-1----:R-:W-:Y:S01]  /*0e80*/  IMAD.WIDE R10, R19, 0x4, R4.reuse ;  /* 0x00000004130a7825 */ /* 0x102fe200078e0204 */
[----:B----4-:R2:W-:Y:S03]  /*0e90*/  @P0 STG.E desc[UR6][R12.64], R7 ;  /* 0x000000070c000986 */ /* 0x0105e6000c101906 */
[--C-:B------:R-:W-:Y:S01]  /*0ea0*/  IMAD.WIDE R18, R21, 0x4, R4.reuse ;  /* 0x0000000415127825 */ /* 0x100fe200078e0204 */
[----:B0-----:R2:W-:Y:S03]  /*0eb0*/  @P5 STG.E desc[UR6][R10.64], R3 ;  /* 0x000000030a005986 */ /* 0x0015e6000c101906 */
[--C-:B------:R-:W-:Y:S01]  /*0ec0*/  IMAD.WIDE R20, R23, 0x4, R4.reuse ;  /* 0x0000000417147825 */ /* 0x100fe200078e0204 */
[----:B-----5:R2:W-:Y:S03]  /*0ed0*/  @P4 STG.E desc[UR6][R18.64], R8 ;  /* 0x0000000812004986 */ /* 0x0205e6000c101906 */
[----:B------:R-:W-:Y:S01]  /*0ee0*/  IMAD.WIDE R22, R25, 0x4, R4 ;  /* 0x0000000419167825 */ /* 0x000fe200078e0204 */
[----:B------:R2:W-:Y:S04]  /*0ef0*/  @P3 STG.E desc[UR6][R20.64], R6 ;  /* 0x0000000614003986 */ /* 0x0005e8000c101906 */
[----:B------:R2:W-:Y:S01]  /*0f00*/  @P2 STG.E desc[UR6][R22.64], R0 ;  /* 0x0000000016002986 */ /* 0x0005e2000c101906 */
[----:B------:R-:W-:Y:S05]  /*0f10*/  @!P1 EXIT ;  /* 0x000000000000994d */ /* 0x000fea0003800000 */
[----:B--2---:R-:W0:Y:S01]  /*0f20*/  LDS R3, [R2+0xe00] ;  /* 0x000e000002037984 */ /* 0x004e220000000800 */
[----:B------:R-:W-:-:S04]  /*0f30*/  VIADD R9, R9, 0x2ae ;  /* 0x000002ae09097836 */ /* 0x000fc80000000000 */
[----:B------:R-:W-:-:S05]  /*0f40*/  IMAD.WIDE R4, R9, 0x4, R4 ;  /* 0x0000000409047825 */ /* 0x000fca00078e0204 */
[----:B0-----:R-:W-:Y:S01]  /*0f50*/  STG.E desc[UR6][R4.64], R3 ;  /* 0x0000000304007986 */ /* 0x001fe2000c101906 */
[----:B------:R-:W-:Y:S05]  /*0f60*/  EXIT ;  /* 0x000000000000794d */ /* 0x000fea0003800000 */
.L_x_0:
[----:B------:R-:W-:-:S00]  /*0f70*/  BRA `(.L_x_0) ;  /* 0xfffffffc00fc7947 */ /* 0x000fc0000383ffff */
[----:B------:R-:W-:-:S00]  /*0f80*/  NOP ;  /* 0x0000000000007918 */ /* 0x000fc00000000000 */
[----:B------:R-:W-:-:S00]  /*0f90*/  NOP ;  /* 0x0000000000007918 */ /* 0x000fc00000000000 */
[----:B------:R-:W-:-:S00]  /*0fa0*/  NOP ;  /* 0x0000000000007918 */ /* 0x000fc00000000000 */
[----:B------:R-:W-:-:S00]  /*0fb0*/  NOP ;  /* 0x0000000000007918 */ /* 0x000fc00000000000 */
[----:B------:R-:W-:-:S00]  /*0fc0*/  NOP ;  /* 0x0000000000007918 */ /* 0x000fc00000000000 */
[----:B------:R-:W-:-:S00]  /*0fd0*/  NOP ;  /* 0x0000000000007918 */ /* 0x000fc00000000000 */
[----:B------:R-:W-:-:S00]  /*0fe0*/  NOP ;  /* 0x0000000000007918 */ /* 0x000fc00000000000 */
[----:B------:R-:W-:-:S00]  /*0ff0*/  NOP ;  /* 0x0000000000007918 */ /* 0x000fc00000000000 */
.L_x_1:


//--------------------- .nv.global.init           --------------------------
	.section	.nv.global.init,"aw",@progbits
.nv.global.init:
	.type		_$_str,@object
	.size		_$_str,(_$_str_$_2 - _$_str)
_$_str:
        /*0000*/ 	.byte	0x5f, 0x5f, 0x43, 0x55, 0x44, 0x41, 0x5f, 0x46, 0x54, 0x5a, 0x00
	.type		_$_str_$_2,@object
	.size		_$_str_$_2,(.L_1 - _$_str_$_2)
_$_str_$_2:
        /*000b*/ 	.byte	0x5f, 0x5f, 0x43, 0x55, 0x44, 0x41, 0x5f, 0x50, 0x52, 0x45, 0x43, 0x5f, 0x53, 0x51, 0x52, 0x54
        /*001b*/ 	.byte	0x00
.L_1:


//--------------------- .nv.shared.triton_poi_fused__native_batch_norm_legit_no_training_26 --------------------------
	.section	.nv.shared.triton_poi_fused__native_batch_norm_legit_no_training_26,"aw",@nobits
	.sectionflags	@""
	.align	16
	.zero		1024


//--------------------- .nv.constant0.triton_poi_fused__native_batch_norm_legit_no_training_26 --------------------------
	.section	.nv.constant0.triton_poi_fused__native_batch_norm_legit_no_training_26,"a",@progbits
	.sectionflags	@""
	.align	4
.nv.constant0.triton_poi_fused__native_batch_norm_legit_no_training_26:
	.zero		584
